//
// Generated by NVIDIA NVVM Compiler
//
// Compiler Build ID: CL-36424714
// Cuda compilation tools, release 13.0, V13.0.88
// Based on NVVM 20.0.0
//

.version 9.0
.target sm_100
.address_size 64

	// .globl	_Z12transposeCOOPiS_PfS_S_S0_

.visible .entry _Z12transposeCOOPiS_PfS_S_S0_(
	.param .u64 .ptr .align 1 _Z12transposeCOOPiS_PfS_S_S0__param_0,
	.param .u64 .ptr .align 1 _Z12transposeCOOPiS_PfS_S_S0__param_1,
	.param .u64 .ptr .align 1 _Z12transposeCOOPiS_PfS_S_S0__param_2,
	.param .u64 .ptr .align 1 _Z12transposeCOOPiS_PfS_S_S0__param_3,
	.param .u64 .ptr .align 1 _Z12transposeCOOPiS_PfS_S_S0__param_4,
	.param .u64 .ptr .align 1 _Z12transposeCOOPiS_PfS_S_S0__param_5
)
{
	.reg .b32 	%r<4>;
	.reg .b32 	%f<2>;
	.reg .b64 	%rd<20>;

	ld.param.u64 	%rd1, [_Z12transposeCOOPiS_PfS_S_S0__param_0];
	ld.param.u64 	%rd2, [_Z12transposeCOOPiS_PfS_S_S0__param_1];
	ld.param.u64 	%rd3, [_Z12transposeCOOPiS_PfS_S_S0__param_2];
	ld.param.u64 	%rd4, [_Z12transposeCOOPiS_PfS_S_S0__param_3];
	ld.param.u64 	%rd5, [_Z12transposeCOOPiS_PfS_S_S0__param_4];
	ld.param.u64 	%rd6, [_Z12transposeCOOPiS_PfS_S_S0__param_5];
	cvta.to.global.u64 	%rd7, %rd6;
	cvta.to.global.u64 	%rd8, %rd3;
	cvta.to.global.u64 	%rd9, %rd5;
	cvta.to.global.u64 	%rd10, %rd1;
	cvta.to.global.u64 	%rd11, %rd4;
	cvta.to.global.u64 	%rd12, %rd2;
	mov.u32 	%r1, %tid.x;
	mul.wide.u32 	%rd13, %r1, 4;
	add.s64 	%rd14, %rd12, %rd13;
	ld.global.u32 	%r2, [%rd14];
	add.s64 	%rd15, %rd11, %rd13;
	st.global.u32 	[%rd15], %r2;
	add.s64 	%rd16, %rd10, %rd13;
	ld.global.u32 	%r3, [%rd16];
	add.s64 	%rd17, %rd9, %rd13;
	st.global.u32 	[%rd17], %r3;
	add.s64 	%rd18, %rd8, %rd13;
	ld.global.f32 	%f1, [%rd18];
	add.s64 	%rd19, %rd7, %rd13;
	st.global.f32 	[%rd19], %f1;
	ret;

}


// ===== COMPILED SASS (sm_100) =====

	.target	sm_100

	.elftype	@"ET_EXEC"


//--------------------- .note.nv.tkinfo           --------------------------
	.section	.note.nv.tkinfo,"",@"SHT_NOTE"
	.sectionflags	@"SHF_NOTE_NV_TKINFO"
	.tkinfo
        /*0018*/ 	.word	0x00000002
        /*0030*/ 	.string	""
        /*0030*/ 	.string	"ptxas"
        /*0030*/ 	.string	"Cuda compilation tools, release 13.0, V13.0.88"
        /*0030*/ 	.string	"Build cuda_13.0.r13.0/compiler.36424714_0"
        /*0030*/ 	.string	"-arch sm_100 -m 64 "



//--------------------- .note.nv.cuinfo           --------------------------
	.section	.note.nv.cuinfo,"",@"SHT_NOTE"
	.sectionflags	@"SHF_NOTE_NV_CUINFO"
        /*0018*/ 	.short	0x0002
        /*001a*/ 	.short	0x0064
        /*001c*/ 	.short	0x0082
	.zero		2


//--------------------- .nv.info                  --------------------------
	.section	.nv.info,"",@"SHT_CUDA_INFO"
	.align	4


	//----- nvinfo : EIATTR_REGCOUNT
	.align		4
        /*0000*/ 	.byte	0x04, 0x2f
        /*0002*/ 	.short	(.L_1 - .L_0)
	.align		4
.L_0:
        /*0004*/ 	.word	index@(_Z12transposeCOOPiS_PfS_S_S0_)
        /*0008*/ 	.word	0x00000012


	//----- nvinfo : EIATTR_FRAME_SIZE
	.align		4
.L_1:
        /*000c*/ 	.byte	0x04, 0x11
        /*000e*/ 	.short	(.L_3 - .L_2)
	.align		4
.L_2:
        /*0010*/ 	.word	index@(_Z12transposeCOOPiS_PfS_S_S0_)
        /*0014*/ 	.word	0x00000000


	//----- nvinfo : EIATTR_MIN_STACK_SIZE
	.align		4
.L_3:
        /*0018*/ 	.byte	0x04, 0x12
        /*001a*/ 	.short	(.L_5 - .L_4)
	.align		4
.L_4:
        /*001c*/ 	.word	index@(_Z12transposeCOOPiS_PfS_S_S0_)
        /*0020*/ 	.word	0x00000000
.L_5:


//--------------------- .nv.compat                --------------------------
	.section	.nv.compat,"",@"SHT_CUDA_COMPAT_INFO"
	.align	4
        /*0000*/ 	.byte	0x02, 0x09, 0x00, 0x00, 0x02, 0x02, 0x01, 0x00, 0x02, 0x05, 0x05, 0x00, 0x03, 0x07, 0x01, 0x01
        /*0010*/ 	.byte	0x02, 0x03, 0x00, 0x00, 0x02, 0x06, 0x01, 0x00, 0x04, 0x0b, 0x08, 0x00, 0x09, 0x00, 0x00, 0x00
        /*0020*/ 	.byte	0x00, 0x00, 0x00, 0x00


//--------------------- .nv.info._Z12transposeCOOPiS_PfS_S_S0_ --------------------------
	.section	.nv.info._Z12transposeCOOPiS_PfS_S_S0_,"",@"SHT_CUDA_INFO"
	.sectionflags	@""
	.align	4


	//----- nvinfo : EIATTR_CUDA_API_VERSION
	.align		4
        /*0000*/ 	.byte	0x04, 0x37
        /*0002*/ 	.short	(.L_7 - .L_6)
.L_6:
        /*0004*/ 	.word	0x00000082


	//----- nvinfo : EIATTR_KPARAM_INFO
	.align		4
.L_7:
        /*0008*/ 	.byte	0x04, 0x17
        /*000a*/ 	.short	(.L_9 - .L_8)
.L_8:
        /*000c*/ 	.word	0x00000000
        /*0010*/ 	.short	0x0005
        /*0012*/ 	.short	0x0028
        /*0014*/ 	.byte	0x00, 0xf5, 0x21, 0x00


	//----- nvinfo : EIATTR_KPARAM_INFO
	.align		4
.L_9:
        /*0018*/ 	.byte	0x04, 0x17
        /*001a*/ 	.short	(.L_11 - .L_10)
.L_10:
        /*001c*/ 	.word	0x00000000
        /*0020*/ 	.short	0x0004
        /*0022*/ 	.short	0x0020
        /*0024*/ 	.byte	0x00, 0xf5, 0x21, 0x00


	//----- nvinfo : EIATTR_KPARAM_INFO
	.align		4
.L_11:
        /*0028*/ 	.byte	0x04, 0x17
        /*002a*/ 	.short	(.L_13 - .L_12)
.L_12:
        /*002c*/ 	.word	0x00000000
        /*0030*/ 	.short	0x0003
        /*0032*/ 	.short	0x0018
        /*0034*/ 	.byte	0x00, 0xf5, 0x21, 0x00


	//----- nvinfo : EIATTR_KPARAM_INFO
	.align		4
.L_13:
        /*0038*/ 	.byte	0x04, 0x17
        /*003a*/ 	.short	(.L_15 - .L_14)
.L_14:
        /*003c*/ 	.word	0x00000000
        /*0040*/ 	.short	0x0002
        /*0042*/ 	.short	0x0010
        /*0044*/ 	.byte	0x00, 0xf5, 0x21, 0x00


	//----- nvinfo : EIATTR_KPARAM_INFO
	.align		4
.L_15:
        /*0048*/ 	.byte	0x04, 0x17
        /*004a*/ 	.short	(.L_17 - .L_16)
.L_16:
        /*004c*/ 	.word	0x00000000
        /*0050*/ 	.short	0x0001
        /*0052*/ 	.short	0x0008
        /*0054*/ 	.byte	0x00, 0xf5, 0x21, 0x00


	//----- nvinfo : EIATTR_KPARAM_INFO
	.align		4
.L_17:
        /*0058*/ 	.byte	0x04, 0x17
        /*005a*/ 	.short	(.L_19 - .L_18)
.L_18:
        /*005c*/ 	.word	0x00000000
        /*0060*/ 	.short	0x0000
        /*0062*/ 	.short	0x0000
        /*0064*/ 	.byte	0x00, 0xf5, 0x21, 0x00


	//----- nvinfo : EIATTR_SPARSE_MMA_MASK
	.align		4
.L_19:
        /*0068*/ 	.byte	0x03, 0x50
        /*006a*/ 	.short	0x0000


	//----- nvinfo : EIATTR_MAXREG_COUNT
	.align		4
        /*006c*/ 	.byte	0x03, 0x1b
        /*006e*/ 	.short	0x00ff


	//----- nvinfo : EIATTR_MERCURY_ISA_VERSION
	.align		4
        /*0070*/ 	.byte	0x03, 0x5f
        /*0072*/ 	.short	0x0101


	//----- nvinfo : EIATTR_VRC_CTA_INIT_COUNT
	.align		4
        /*0074*/ 	.byte	0x02, 0x4a
	.zero		1
	.zero		1


	//----- nvinfo : EIATTR_EXIT_INSTR_OFFSETS
	.align		4
        /*0078*/ 	.byte	0x04, 0x1c
        /*007a*/ 	.short	(.L_21 - .L_20)


	//   ....[0]....
.L_20:
        /*007c*/ 	.word	0x00000150


	//----- nvinfo : EIATTR_CBANK_PARAM_SIZE
	.align		4
.L_21:
        /*0080*/ 	.byte	0x03, 0x19
        /*0082*/ 	.short	0x0030


	//----- nvinfo : EIATTR_PARAM_CBANK
	.align		4
        /*0084*/ 	.byte	0x04, 0x0a
        /*0086*/ 	.short	(.L_23 - .L_22)
	.align		4
.L_22:
        /*0088*/ 	.word	index@(.nv.constant0._Z12transposeCOOPiS_PfS_S_S0_)
        /*008c*/ 	.short	0x0380
        /*008e*/ 	.short	0x0030


	//----- nvinfo : EIATTR_SW_WAR
	.align		4
.L_23:
        /*0090*/ 	.byte	0x04, 0x36
        /*0092*/ 	.short	(.L_25 - .L_24)
.L_24:
        /*0094*/ 	.word	0x00000008
.L_25:


//--------------------- .nv.callgraph             --------------------------
	.section	.nv.callgraph,"",@"SHT_CUDA_CALLGRAPH"
	.align	4
	.sectionentsize	8
	.align		4
        /*0000*/ 	.word	0x00000000
	.align		4
        /*0004*/ 	.word	0xffffffff
	.align		4
        /*0008*/ 	.word	0x00000000
	.align		4
        /*000c*/ 	.word	0xfffffffe
	.align		4
        /*0010*/ 	.word	0x00000000
	.align		4
        /*0014*/ 	.word	0xfffffffd
	.align		4
        /*0018*/ 	.word	0x00000000
	.align		4
        /*001c*/ 	.word	0xfffffffc


//--------------------- .text._Z12transposeCOOPiS_PfS_S_S0_ --------------------------
	.section	.text._Z12transposeCOOPiS_PfS_S_S0_,"ax",@progbits
	.align	128
        .global         _Z12transposeCOOPiS_PfS_S_S0_
        .type           _Z12transposeCOOPiS_PfS_S_S0_,@function
        .size           _Z12transposeCOOPiS_PfS_S_S0_,(.L_x_1 - _Z12transposeCOOPiS_PfS_S_S0_)
        .other          _Z12transposeCOOPiS_PfS_S_S0_,@"STO_CUDA_ENTRY STV_DEFAULT"
_Z12transposeCOOPiS_PfS_S_S0_:
.text._Z12transposeCOOPiS_PfS_S_S0_:
[----:B------:R-:W-:Y:S01]  /*0000*/  LDC R1, c[0x0][0x37c] ;  /* 0x0000df00ff017b82 */ /* 0x000fe20000000800 */
[----:B------:R-:W0:Y:S07]  /*0010*/  S2R R15, SR_TID.X ;  /* 0x00000000000f7919 */ /* 0x000e2e0000002100 */
[----:B------:R-:W0:Y:S01]  /*0020*/  LDC.64 R2, c[0x0][0x388] ;  /* 0x0000e200ff027b82 */ /* 0x000e220000000a00 */
[----:B------:R-:W1:Y:S07]  /*0030*/  LDCU.64 UR4, c[0x0][0x358] ;  /* 0x00006b00ff0477ac */ /* 0x000e6e0008000a00 */
[----:B------:R-:W2:Y:S08]  /*0040*/  LDC.64 R4, c[0x0][0x398] ;  /* 0x0000e600ff047b82 */ /* 0x000eb00000000a00 */
[----:B------:R-:W3:Y:S08]  /*0050*/  LDC.64 R6, c[0x0][0x380] ;  /* 0x0000e000ff067b82 */ /* 0x000ef00000000a00 */
[----:B------:R-:W4:Y:S01]  /*0060*/  LDC.64 R8, c[0x0][0x3a0] ;  /* 0x0000e800ff087b82 */ /* 0x000f220000000a00 */
[----:B0-----:R-:W-:-:S07]  /*0070*/  IMAD.WIDE.U32 R2, R15, 0x4, R2 ;  /* 0x000000040f027825 */ /* 0x001fce00078e0002 */
[----:B------:R-:W0:Y:S01]  /*0080*/  LDC.64 R10, c[0x0][0x390] ;  /* 0x0000e400ff0a7b82 */ /* 0x000e220000000a00 */
[----:B-1----:R1:W5:Y:S01]  /*0090*/  LDG.E R13, desc[UR4][R2.64] ;  /* 0x00000004020d7981 */ /* 0x002362000c1e1900 */
[----:B--2---:R-:W-:-:S04]  /*00a0*/  IMAD.WIDE.U32 R4, R15, 0x4, R4 ;  /* 0x000000040f047825 */ /* 0x004fc800078e0004 */
[C---:B---3--:R-:W-:Y:S02]  /*00b0*/  IMAD.WIDE.U32 R6, R15.reuse, 0x4, R6 ;  /* 0x000000040f067825 */ /* 0x048fe400078e0006 */
[----:B-1----:R-:W1:Y:S01]  /*00c0*/  LDC.64 R2, c[0x0][0x3a8] ;  /* 0x0000ea00ff027b82 */ /* 0x002e620000000a00 */
[----:B-----5:R-:W-:Y:S04]  /*00d0*/  STG.E desc[UR4][R4.64], R13 ;  /* 0x0000000d04007986 */ /* 0x020fe8000c101904 */
[----:B------:R-:W2:Y:S01]  /*00e0*/  LDG.E R7, desc[UR4][R6.64] ;  /* 0x0000000406077981 */ /* 0x000ea2000c1e1900 */
[----:B----4-:R-:W-:-:S04]  /*00f0*/  IMAD.WIDE.U32 R8, R15, 0x4, R8 ;  /* 0x000000040f087825 */ /* 0x010fc800078e0008 */
[C---:B0-----:R-:W-:Y:S01]  /*0100*/  IMAD.WIDE.U32 R10, R15.reuse, 0x4, R10 ;  /* 0x000000040f0a7825 */ /* 0x041fe200078e000a */
[----:B--2---:R-:W-:Y:S05]  /*0110*/  STG.E desc[UR4][R8.64], R7 ;  /* 0x0000000708007986 */ /* 0x004fea000c101904 */
[----:B------:R-:W2:Y:S01]  /*0120*/  LDG.E R11, desc[UR4][R10.64] ;  /* 0x000000040a0b7981 */ /* 0x000ea2000c1e1900 */
[----:B-1----:R-:W-:-:S05]  /*0130*/  IMAD.WIDE.U32 R2, R15, 0x4, R2 ;  /* 0x000000040f027825 */ /* 0x002fca00078e0002 */
[----:B--2---:R-:W-:Y:S01]  /*0140*/  STG.E desc[UR4][R2.64], R11 ;  /* 0x0000000b02007986 */ /* 0x004fe2000c101904 */
[----:B------:R-:W-:Y:S05]  /*0150*/  EXIT ;  /* 0x000000000000794d */ /* 0x000fea0003800000 */
.L_x_0:
[----:B------:R-:W-:-:S00]  /*0160*/  BRA `(.L_x_0) ;  /* 0xfffffffc00fc7947 */ /* 0x000fc0000383ffff */
[----:B------:R-:W-:-:S00]  /*0170*/  NOP ;  /* 0x0000000000007918 */ /* 0x000fc00000000000 */
        /* <DEDUP_REMOVED lines=8> */
.L_x_1:


//--------------------- .nv.shared.reserved.0     --------------------------
	.section	.nv.shared.reserved.0,"aw",@nobits
	.weak		__nv_reservedSMEM_offset_0_alias
	.size		__nv_reservedSMEM_offset_0_alias, 0, 64
	.other		__nv_reservedSMEM_offset_0_alias,@"STO_CUDA_RESERVED_SHARED STV_DEFAULT"
__nv_reservedSMEM_offset_0_alias:
	.zero		0
	.zero		64


//--------------------- .nv.constant0._Z12transposeCOOPiS_PfS_S_S0_ --------------------------
	.section	.nv.constant0._Z12transposeCOOPiS_PfS_S_S0_,"a",@progbits
	.sectionflags	@""
	.align	4
.nv.constant0._Z12transposeCOOPiS_PfS_S_S0_:
	.zero		944


//--------------------- SYMBOLS --------------------------

	.type		.nv.reservedSmem.offset0,@object
	.size		.nv.reservedSmem.offset0,0x4
